	.headerflags	@"EF_CUDA_TEXMODE_UNIFIED EF_CUDA_64BIT_ADDRESS EF_CUDA_ACCELERATORS EF_CUDA_SM90 EF_CUDA_VIRTUAL_SM(EF_CUDA_SM90)"
	.elftype	@"ET_EXEC"


//--------------------- .nv.info                  --------------------------
	.section	.nv.info,"",@"SHT_CUDA_INFO"
	.align	4


	//----- nvinfo : EIATTR_REGCOUNT
	.align		4
        /*0000*/ 	.byte	0x04, 0x2f
        /*0002*/ 	.short	(.L_3 - .L_2)
	.align		4
.L_2:
        /*0004*/ 	.word	index@(triton_poi_fused__native_batch_norm_legit_no_training_12)
        /*0008*/ 	.word	0x0000001e


	//----- nvinfo : EIATTR_MIN_STACK_SIZE
	.align		4
.L_3:
        /*000c*/ 	.byte	0x04, 0x12
        /*000e*/ 	.short	(.L_5 - .L_4)
	.align		4
.L_4:
        /*0010*/ 	.word	index@(triton_poi_fused__native_batch_norm_legit_no_training_12)
        /*0014*/ 	.word	0x00000000


	//----- nvinfo : EIATTR_FRAME_SIZE
	.align		4
.L_5:
        /*0018*/ 	.byte	0x04, 0x11
        /*001a*/ 	.short	(.L_7 - .L_6)
	.align		4
.L_6:
        /*001c*/ 	.word	index@(triton_poi_fused__native_batch_norm_legit_no_training_12)
        /*0020*/ 	.word	0x00000000


	//----- nvinfo : EIATTR_MIN_STACK_SIZE
	.align		4
.L_7:
        /*0024*/ 	.byte	0x04, 0x12
        /*0026*/ 	.short	(.L_9 - .L_8)
	.align		4
.L_8:
        /*0028*/ 	.word	index@(triton_poi_fused__native_batch_norm_legit_no_training_12)
        /*002c*/ 	.word	0x00000000
.L_9:


//--------------------- .nv.info.triton_poi_fused__native_batch_norm_legit_no_training_12 --------------------------
	.section	.nv.info.triton_poi_fused__native_batch_norm_legit_no_training_12,"",@"SHT_CUDA_INFO"
	.sectionflags	@""
	.align	4


	//----- nvinfo : EIATTR_CUDA_API_VERSION
	.align		4
        /*0000*/ 	.byte	0x04, 0x37
        /*0002*/ 	.short	(.L_11 - .L_10)
.L_10:
        /*0004*/ 	.word	0x0000007c


	//----- nvinfo : EIATTR_KPARAM_INFO
	.align		4
.L_11:
        /*0008*/ 	.byte	0x04, 0x17
        /*000a*/ 	.short	(.L_13 - .L_12)
.L_12:
        /*000c*/ 	.word	0x00000000
        /*0010*/ 	.short	0x0006
        /*0012*/ 	.short	0x0030
        /*0014*/ 	.byte	0x00, 0xf0, 0x11, 0x00


	//----- nvinfo : EIATTR_KPARAM_INFO
	.align		4
.L_13:
        /*0018*/ 	.byte	0x04, 0x17
        /*001a*/ 	.short	(.L_15 - .L_14)
.L_14:
        /*001c*/ 	.word	0x00000000
        /*0020*/ 	.short	0x0005
        /*0022*/ 	.short	0x0028
        /*0024*/ 	.byte	0x00, 0xf4, 0x21, 0x00


	//----- nvinfo : EIATTR_KPARAM_INFO
	.align		4
.L_15:
        /*0028*/ 	.byte	0x04, 0x17
        /*002a*/ 	.short	(.L_17 - .L_16)
.L_16:
        /*002c*/ 	.word	0x00000000
        /*0030*/ 	.short	0x0004
        /*0032*/ 	.short	0x0020
        /*0034*/ 	.byte	0x00, 0xf4, 0x21, 0x00


	//----- nvinfo : EIATTR_KPARAM_INFO
	.align		4
.L_17:
        /*0038*/ 	.byte	0x04, 0x17
        /*003a*/ 	.short	(.L_19 - .L_18)
.L_18:
        /*003c*/ 	.word	0x00000000
        /*0040*/ 	.short	0x0003
        /*0042*/ 	.short	0x0018
        /*0044*/ 	.byte	0x00, 0xf4, 0x21, 0x00


	//----- nvinfo : EIATTR_KPARAM_INFO
	.align		4
.L_19:
        /*0048*/ 	.byte	0x04, 0x17
        /*004a*/ 	.short	(.L_21 - .L_20)
.L_20:
        /*004c*/ 	.word	0x00000000
        /*0050*/ 	.short	0x0002
        /*0052*/ 	.short	0x0010
        /*0054*/ 	.byte	0x00, 0xf4, 0x21, 0x00


	//----- nvinfo : EIATTR_KPARAM_INFO
	.align		4
.L_21:
        /*0058*/ 	.byte	0x04, 0x17
        /*005a*/ 	.short	(.L_23 - .L_22)
.L_22:
        /*005c*/ 	.word	0x00000000
        /*0060*/ 	.short	0x0001
        /*0062*/ 	.short	0x0008
        /*0064*/ 	.byte	0x00, 0xf4, 0x21, 0x00


	//----- nvinfo : EIATTR_KPARAM_INFO
	.align		4
.L_23:
        /*0068*/ 	.byte	0x04, 0x17
        /*006a*/ 	.short	(.L_25 - .L_24)
.L_24:
        /*006c*/ 	.word	0x00000000
        /*0070*/ 	.short	0x0000
        /*0072*/ 	.short	0x0000
        /*0074*/ 	.byte	0x00, 0xf4, 0x21, 0x00


	//----- nvinfo : EIATTR_SPARSE_MMA_MASK
	.align		4
.L_25:
        /*0078*/ 	.byte	0x03, 0x50
        /*007a*/ 	.short	0x0000


	//----- nvinfo : EIATTR_MAXREG_COUNT
	.align		4
        /*007c*/ 	.byte	0x03, 0x1b
        /*007e*/ 	.short	0x00ff


	//----- nvinfo : EIATTR_EXIT_INSTR_OFFSETS
	.align		4
        /*0080*/ 	.byte	0x04, 0x1c
        /*0082*/ 	.short	(.L_27 - .L_26)


	//   ....[0]....
.L_26:
        /*0084*/ 	.word	0x00000530


	//----- nvinfo : EIATTR_REQNTID
	.align		4
.L_27:
        /*0088*/ 	.byte	0x04, 0x10
        /*008a*/ 	.short	(.L_29 - .L_28)
.L_28:
        /*008c*/ 	.word	0x00000080
        /*0090*/ 	.word	0x00000001
        /*0094*/ 	.word	0x00000001


	//----- nvinfo : EIATTR_CBANK_PARAM_SIZE
	.align		4
.L_29:
        /*0098*/ 	.byte	0x03, 0x19
        /*009a*/ 	.short	0x0034


	//----- nvinfo : EIATTR_PARAM_CBANK
	.align		4
        /*009c*/ 	.byte	0x04, 0x0a
        /*009e*/ 	.short	(.L_31 - .L_30)
	.align		4
.L_30:
        /*00a0*/ 	.word	index@(.nv.constant0.triton_poi_fused__native_batch_norm_legit_no_training_12)
        /*00a4*/ 	.short	0x0210
        /*00a6*/ 	.short	0x0034


	//----- nvinfo : EIATTR_SW_WAR
	.align		4
.L_31:
        /*00a8*/ 	.byte	0x04, 0x36
        /*00aa*/ 	.short	(.L_33 - .L_32)
.L_32:
        /*00ac*/ 	.word	0x00000008
.L_33:


//--------------------- .nv.callgraph             --------------------------
	.section	.nv.callgraph,"",@"SHT_CUDA_CALLGRAPH"
	.align	4
	.sectionentsize	8
	.align		4
        /*0000*/ 	.word	0x00000000
	.align		4
        /*0004*/ 	.word	0xffffffff
	.align		4
        /*0008*/ 	.word	0x00000000
	.align		4
        /*000c*/ 	.word	0xfffffffe
	.align		4
        /*0010*/ 	.word	0x00000000
	.align		4
        /*0014*/ 	.word	0xfffffffd
	.align		4
        /*0018*/ 	.word	0x00000000
	.align		4
        /*001c*/ 	.word	0xfffffffc


//--------------------- .nv.constant4             --------------------------
	.section	.nv.constant4,"a",@progbits
	.align	8
	.align		8
.nv.constant4:
        /*0000*/ 	.dword	_$_str
	.align		8
        /*0008*/ 	.dword	_$_str_$_2


//--------------------- .text.triton_poi_fused__native_batch_norm_legit_no_training_12 --------------------------
	.section	.text.triton_poi_fused__native_batch_norm_legit_no_training_12,"ax",@progbits
	.align	128
        .global         triton_poi_fused__native_batch_norm_legit_no_training_12
        .type           triton_poi_fused__native_batch_norm_legit_no_training_12,@function
        .size           triton_poi_fused__native_batch_norm_legit_no_training_12,(.L_x_1 - triton_poi_fused__native_batch_norm_legit_no_training_12)
        .other          triton_poi_fused__native_batch_norm_legit_no_training_12,@"STO_CUDA_ENTRY STV_DEFAULT"
triton_poi_fused__native_batch_norm_legit_no_training_12:
.text.triton_poi_fused__native_batch_norm_legit_no_training_12:
[----:B------:R-:W-:Y:S01]  /*0000*/  LDC R1, c[0x0][0x28] ;  /* 0x00000a00ff017b82 */ /* 0x000fe20000000800 */
[----:B------:R-:W1:Y:S07]  /*0010*/  S2R R0, SR_TID.X ;  /* 0x0000000000007919 */ /* 0x000e6e0000002100 */
[----:B------:R-:W2:Y:S01]  /*0020*/  LDC.64 R20, c[0x0][0x220] ;  /* 0x00008800ff147b82 */ /* 0x000ea20000000a00 */
[----:B------:R-:W-:Y:S01]  /*0030*/  ULDC.64 UR4, c[0x0][0x208] ;  /* 0x0000820000047ab9 */ /* 0x000fe20000000a00 */
[----:B------:R-:W3:Y:S06]  /*0040*/  S2R R5, SR_CTAID.X ;  /* 0x0000000000057919 */ /* 0x000eec0000002500 */
[----:B------:R-:W4:Y:S08]  /*0050*/  LDC.64 R12, c[0x0][0x210] ;  /* 0x00008400ff0c7b82 */ /* 0x000f300000000a00 */
[----:B------:R-:W5:Y:S08]  /*0060*/  LDC.64 R16, c[0x0][0x218] ;  /* 0x00008600ff107b82 */ /* 0x000f700000000a00 */
[----:B------:R-:W5:Y:S01]  /*0070*/  LDC.64 R8, c[0x0][0x228] ;  /* 0x00008a00ff087b82 */ /* 0x000f620000000a00 */
[----:B-1----:R-:W-:-:S02]  /*0080*/  SHF.L.U32 R0, R0, 0x2, RZ ;  /* 0x0000000200007819 */ /* 0x002fc400000006ff */
[----:B---3--:R-:W-:Y:S02]  /*0090*/  SHF.R.S32.HI R3, RZ, 0x16, R5 ;  /* 0x00000016ff037819 */ /* 0x008fe40000011405 */
[----:B------:R-:W-:Y:S02]  /*00a0*/  LOP3.LUT R0, R0, 0x1fc, RZ, 0xc0, !PT ;  /* 0x000001fc00007812 */ /* 0x000fe400078ec0ff */
[----:B------:R-:W-:Y:S02]  /*00b0*/  SGXT R3, R3, 0x1 ;  /* 0x000000010303781a */ /* 0x000fe40000000200 */
[----:B------:R-:W-:Y:S02]  /*00c0*/  LEA R0, R5, R0, 0x9 ;  /* 0x0000000005007211 */ /* 0x000fe400078e48ff */
[----:B------:R-:W1:Y:S02]  /*00d0*/  LDC.64 R4, c[0x0][0x230] ;  /* 0x00008c00ff047b82 */ /* 0x000e640000000a00 */
[----:B------:R-:W-:-:S04]  /*00e0*/  LEA.HI R3, R3, R0, RZ, 0x8 ;  /* 0x0000000003037211 */ /* 0x000fc800078f40ff */
[----:B------:R-:W-:-:S04]  /*00f0*/  LOP3.LUT R3, R3, 0xffffff00, RZ, 0xc0, !PT ;  /* 0xffffff0003037812 */ /* 0x000fc800078ec0ff */
[----:B------:R-:W-:-:S05]  /*0100*/  IADD3 R2, R0, -R3, RZ ;  /* 0x8000000300027210 */ /* 0x000fca0007ffe0ff */
[----:B--2---:R-:W-:-:S06]  /*0110*/  IMAD.WIDE R20, R2, 0x4, R20 ;  /* 0x0000000402147825 */ /* 0x004fcc00078e0214 */
[----:B------:R-:W2:Y:S01]  /*0120*/  LDG.E.EL.128 R20, desc[UR4][R20.64] ;  /* 0x0000000414147981 */ /* 0x000ea2000c2e1d00 */
[----:B----4-:R-:W-:-:S04]  /*0130*/  IMAD.WIDE R12, R0, 0x4, R12 ;  /* 0x00000004000c7825 */ /* 0x010fc800078e020c */
[C---:B-----5:R-:W-:Y:S02]  /*0140*/  IMAD.WIDE R16, R2.reuse, 0x4, R16 ;  /* 0x0000000402107825 */ /* 0x060fe400078e0210 */
[----:B------:R-:W3:Y:S04]  /*0150*/  LDG.E.128 R12, desc[UR4][R12.64] ;  /* 0x000000040c0c7981 */ /* 0x000ee8000c1e1d00 */
[----:B------:R-:W3:Y:S01]  /*0160*/  LDG.E.EL.128 R16, desc[UR4][R16.64] ;  /* 0x0000000410107981 */ /* 0x000ee2000c2e1d00 */
[----:B0-----:R-:W-:-:S04]  /*0170*/  IMAD.WIDE R8, R2, 0x4, R8 ;  /* 0x0000000402087825 */ /* 0x001fc800078e0208 */
[----:B-1----:R-:W-:Y:S02]  /*0180*/  IMAD.WIDE R4, R2, 0x4, R4 ;  /* 0x0000000402047825 */ /* 0x002fe400078e0204 */
[----:B------:R-:W4:Y:S01]  /*0190*/  LDG.E.EL.128 R8, desc[UR4][R8.64] ;  /* 0x0000000408087981 */ /* 0x000f22000c2e1d00 */
[----:B------:R-:W0:Y:S03]  /*01a0*/  LDC.64 R2, c[0x0][0x238] ;  /* 0x00008e00ff027b82 */ /* 0x000e260000000a00 */
[----:B------:R-:W4:Y:S01]  /*01b0*/  LDG.E.EL.128 R4, desc[UR4][R4.64] ;  /* 0x0000000404047981 */ /* 0x000f22000c2e1d00 */
[----:B0-----:R-:W-:-:S04]  /*01c0*/  IMAD.WIDE R2, R0, 0x4, R2 ;  /* 0x0000000400027825 */ /* 0x001fc800078e0202 */
[----:B--2---:R-:W-:Y:S01]  /*01d0*/  FADD R20, R20, 9.9999997473787516356e-06 ;  /* 0x3727c5ac14147421 */ /* 0x004fe20000000000 */
[----:B------:R-:W-:Y:S01]  /*01e0*/  FADD R22, R22, 9.9999997473787516356e-06 ;  /* 0x3727c5ac16167421 */ /* 0x000fe20000000000 */
[----:B------:R-:W-:Y:S01]  /*01f0*/  FADD R23, R23, 9.9999997473787516356e-06 ;  /* 0x3727c5ac17177421 */ /* 0x000fe20000000000 */
[----:B------:R-:W-:Y:S01]  /*0200*/  FADD R21, R21, 9.9999997473787516356e-06 ;  /* 0x3727c5ac15157421 */ /* 0x000fe20000000000 */
[----:B------:R0:W1:Y:S01]  /*0210*/  MUFU.SQRT R26, R20 ;  /* 0x00000014001a7308 */ /* 0x0000620000002000 */
[----:B---3--:R-:W-:-:S07]  /*0220*/  FADD R14, R14, -R18 ;  /* 0x800000120e0e7221 */ /* 0x008fce0000000000 */
[----:B------:R-:W2:Y:S01]  /*0230*/  MUFU.SQRT R24, R22 ;  /* 0x0000001600187308 */ /* 0x000ea20000002000 */
[----:B0-----:R-:W-:Y:S01]  /*0240*/  HFMA2.MMA R20, -RZ, RZ, 1.625, 0 ;  /* 0x3e800000ff147435 */ /* 0x001fe200000001ff */
[----:B------:R-:W-:Y:S01]  /*0250*/  FADD R13, R13, -R17 ;  /* 0x800000110d0d7221 */ /* 0x000fe20000000000 */
[----:B------:R-:W-:Y:S01]  /*0260*/  FADD R15, R15, -R19 ;  /* 0x800000130f0f7221 */ /* 0x000fe20000000000 */
[----:B------:R-:W-:Y:S01]  /*0270*/  FADD R12, R12, -R16 ;  /* 0x800000100c0c7221 */ /* 0x000fe20000000000 */
[----:B-1----:R-:W-:-:S03]  /*0280*/  FSETP.GT.AND P6, PT, R26, 8.50705917302346158658e+37, PT ;  /* 0x7e8000001a00780b */ /* 0x002fc60003fc4000 */
[----:B------:R-:W0:Y:S01]  /*0290*/  MUFU.SQRT R25, R23 ;  /* 0x0000001700197308 */ /* 0x000e220000002000 */
[----:B------:R-:W-:Y:S02]  /*02a0*/  FSETP.GEU.AND P2, PT, R26, 1.175494350822287508e-38, PT ;  /* 0x008000001a00780b */ /* 0x000fe40003f4e000 */
[----:B--2---:R-:W-:-:S05]  /*02b0*/  FSETP.GT.AND P4, PT, R24, 8.50705917302346158658e+37, PT ;  /* 0x7e8000001800780b */ /* 0x004fca0003f84000 */
[----:B------:R1:W2:Y:S01]  /*02c0*/  MUFU.SQRT R27, R21 ;  /* 0x00000015001b7308 */ /* 0x0002a20000002000 */
[----:B------:R-:W-:Y:S02]  /*02d0*/  FSETP.GEU.AND P0, PT, R24, 1.175494350822287508e-38, PT ;  /* 0x008000001800780b */ /* 0x000fe40003f0e000 */
[----:B------:R-:W-:Y:S01]  /*02e0*/  FSEL R17, R20, 1, P4 ;  /* 0x3f80000014117808 */ /* 0x000fe20002000000 */
[----:B------:R-:W-:Y:S01]  /*02f0*/  @P6 FMUL R26, R26, 0.25 ;  /* 0x3e8000001a1a6820 */ /* 0x000fe20000400000 */
[----:B0-----:R-:W-:-:S03]  /*0300*/  FSETP.GT.AND P3, PT, R25, 8.50705917302346158658e+37, PT ;  /* 0x7e8000001900780b */ /* 0x001fc60003f64000 */
[----:B------:R-:W-:Y:S01]  /*0310*/  @!P2 FMUL R26, R26, 16777216 ;  /* 0x4b8000001a1aa820 */ /* 0x000fe20000400000 */
[----:B-1----:R-:W-:Y:S02]  /*0320*/  FSEL R21, R20, 1, P6 ;  /* 0x3f80000014157808 */ /* 0x002fe40003000000 */
[----:B------:R-:W-:Y:S01]  /*0330*/  FSETP.GEU.AND P6, PT, R25, 1.175494350822287508e-38, PT ;  /* 0x008000001900780b */ /* 0x000fe20003fce000 */
[----:B------:R-:W-:Y:S01]  /*0340*/  @P4 FMUL R24, R24, 0.25 ;  /* 0x3e80000018184820 */ /* 0x000fe20000400000 */
[----:B------:R-:W0:Y:S01]  /*0350*/  MUFU.RCP R22, R26 ;  /* 0x0000001a00167308 */ /* 0x000e220000001000 */
[----:B------:R-:W-:Y:S01]  /*0360*/  @!P2 FMUL R21, R21, 16777216 ;  /* 0x4b8000001515a820 */ /* 0x000fe20000400000 */
[C---:B--2---:R-:W-:Y:S01]  /*0370*/  FSETP.GT.AND P5, PT, R27.reuse, 8.50705917302346158658e+37, PT ;  /* 0x7e8000001b00780b */ /* 0x044fe20003fa4000 */
[----:B------:R-:W-:Y:S01]  /*0380*/  @!P0 FMUL R24, R24, 16777216 ;  /* 0x4b80000018188820 */ /* 0x000fe20000400000 */
[----:B------:R-:W-:Y:S01]  /*0390*/  FSETP.GEU.AND P1, PT, R27, 1.175494350822287508e-38, PT ;  /* 0x008000001b00780b */ /* 0x000fe20003f2e000 */
[----:B------:R-:W-:Y:S01]  /*03a0*/  @!P0 FMUL R17, R17, 16777216 ;  /* 0x4b80000011118820 */ /* 0x000fe20000400000 */
[C---:B------:R-:W-:Y:S01]  /*03b0*/  FSEL R18, R20.reuse, 1, P5 ;  /* 0x3f80000014127808 */ /* 0x040fe20002800000 */
[----:B------:R-:W-:Y:S01]  /*03c0*/  @P3 FMUL R25, R25, 0.25 ;  /* 0x3e80000019193820 */ /* 0x000fe20000400000 */
[----:B------:R-:W-:Y:S01]  /*03d0*/  FSEL R20, R20, 1, P3 ;  /* 0x3f80000014147808 */ /* 0x000fe20001800000 */
[----:B------:R-:W1:Y:S02]  /*03e0*/  MUFU.RCP R24, R24 ;  /* 0x0000001800187308 */ /* 0x000e640000001000 */
[----:B------:R-:W-:-:S02]  /*03f0*/  @!P6 FMUL R25, R25, 16777216 ;  /* 0x4b8000001919e820 */ /* 0x000fc40000400000 */
[----:B------:R-:W-:Y:S02]  /*0400*/  @!P6 FMUL R20, R20, 16777216 ;  /* 0x4b8000001414e820 */ /* 0x000fe40000400000 */
[----:B------:R-:W-:Y:S01]  /*0410*/  @P5 FMUL R27, R27, 0.25 ;  /* 0x3e8000001b1b5820 */ /* 0x000fe20000400000 */
[----:B0-----:R-:W-:Y:S01]  /*0420*/  FMUL R21, R22, R21 ;  /* 0x0000001516157220 */ /* 0x001fe20000400000 */
[----:B------:R-:W0:Y:S01]  /*0430*/  MUFU.RCP R25, R25 ;  /* 0x0000001900197308 */ /* 0x000e220000001000 */
[----:B------:R-:W-:Y:S01]  /*0440*/  @!P1 FMUL R18, R18, 16777216 ;  /* 0x4b80000012129820 */ /* 0x000fe20000400000 */
[----:B------:R-:W-:Y:S01]  /*0450*/  @!P1 FMUL R27, R27, 16777216 ;  /* 0x4b8000001b1b9820 */ /* 0x000fe20000400000 */
[----:B------:R-:W-:Y:S01]  /*0460*/  FMUL R21, R12, R21 ;  /* 0x000000150c157220 */ /* 0x000fe20000400000 */
[----:B-1----:R-:W-:-:S04]  /*0470*/  FMUL R17, R24, R17 ;  /* 0x0000001118117220 */ /* 0x002fc80000400000 */
[----:B------:R-:W1:Y:S01]  /*0480*/  MUFU.RCP R23, R27 ;  /* 0x0000001b00177308 */ /* 0x000e620000001000 */
[----:B----4-:R-:W-:Y:S01]  /*0490*/  FFMA R4, R8, R21, R4 ;  /* 0x0000001508047223 */ /* 0x010fe20000000004 */
[----:B------:R-:W-:Y:S01]  /*04a0*/  FMUL R17, R14, R17 ;  /* 0x000000110e117220 */ /* 0x000fe20000400000 */
[----:B0-----:R-:W-:-:S03]  /*04b0*/  FMUL R20, R25, R20 ;  /* 0x0000001419147220 */ /* 0x001fc60000400000 */
[----:B------:R-:W-:Y:S01]  /*04c0*/  FFMA R6, R10, R17, R6 ;  /* 0x000000110a067223 */ /* 0x000fe20000000006 */
[----:B------:R-:W-:Y:S01]  /*04d0*/  FMUL R20, R15, R20 ;  /* 0x000000140f147220 */ /* 0x000fe20000400000 */
[----:B-1----:R-:W-:-:S03]  /*04e0*/  FMUL R18, R23, R18 ;  /* 0x0000001217127220 */ /* 0x002fc60000400000 */
[----:B------:R-:W-:Y:S01]  /*04f0*/  FFMA R7, R11, R20, R7 ;  /* 0x000000140b077223 */ /* 0x000fe20000000007 */
[----:B------:R-:W-:-:S04]  /*0500*/  FMUL R18, R13, R18 ;  /* 0x000000120d127220 */ /* 0x000fc80000400000 */
[----:B------:R-:W-:-:S05]  /*0510*/  FFMA R5, R9, R18, R5 ;  /* 0x0000001209057223 */ /* 0x000fca0000000005 */
[----:B------:R-:W-:Y:S01]  /*0520*/  STG.E.128 desc[UR4][R2.64], R4 ;  /* 0x0000000402007986 */ /* 0x000fe2000c101d04 */
[----:B------:R-:W-:Y:S05]  /*0530*/  EXIT ;  /* 0x000000000000794d */ /* 0x000fea0003800000 */
.L_x_0:
[----:B------:R-:W-:-:S00]  /*0540*/  BRA `(.L_x_0) ;  /* 0xfffffffc00fc7947 */ /* 0x000fc0000383ffff */
[----:B------:R-:W-:-:S00]  /*0550*/  NOP ;  /* 0x0000000000007918 */ /* 0x000fc00000000000 */
        /* <DEDUP_REMOVED lines=10> */
.L_x_1:


//--------------------- .nv.global.init           --------------------------
	.section	.nv.global.init,"aw",@progbits
.nv.global.init:
	.type		_$_str,@object
	.size		_$_str,(_$_str_$_2 - _$_str)
_$_str:
        /*0000*/ 	.byte	0x5f, 0x5f, 0x43, 0x55, 0x44, 0x41, 0x5f, 0x46, 0x54, 0x5a, 0x00
	.type		_$_str_$_2,@object
	.size		_$_str_$_2,(.L_1 - _$_str_$_2)
_$_str_$_2:
        /*000b*/ 	.byte	0x5f, 0x5f, 0x43, 0x55, 0x44, 0x41, 0x5f, 0x50, 0x52, 0x45, 0x43, 0x5f, 0x53, 0x51, 0x52, 0x54
        /*001b*/ 	.byte	0x00
.L_1:


//--------------------- .nv.constant0.triton_poi_fused__native_batch_norm_legit_no_training_12 --------------------------
	.section	.nv.constant0.triton_poi_fused__native_batch_norm_legit_no_training_12,"a",@progbits
	.sectionflags	@""
	.align	4
.nv.constant0.triton_poi_fused__native_batch_norm_legit_no_training_12:
	.zero		580
